//
// Generated by NVIDIA NVVM Compiler
//
// Compiler Build ID: CL-36424714
// Cuda compilation tools, release 13.0, V13.0.88
// Based on NVVM 20.0.0
//

.version 9.0
.target sm_100
.address_size 64

	// .globl	_Z10SyncKerneli

.visible .entry _Z10SyncKerneli(
	.param .u32 _Z10SyncKerneli_param_0
)
{
	.reg .pred 	%p<6>;
	.reg .b32 	%r<12>;

	ld.param.u32 	%r8, [_Z10SyncKerneli_param_0];
	setp.lt.s32 	%p1, %r8, 1;
	@%p1 bra 	$L__BB0_7;
	and.b32  	%r1, %r8, 3;
	setp.lt.u32 	%p2, %r8, 4;
	@%p2 bra 	$L__BB0_4;
	and.b32  	%r9, %r8, 2147483644;
	neg.s32 	%r10, %r9;
$L__BB0_3:
	bar.sync 	0;
	bar.sync 	0;
	bar.sync 	0;
	bar.sync 	0;
	add.s32 	%r10, %r10, 4;
	setp.ne.s32 	%p3, %r10, 0;
	@%p3 bra 	$L__BB0_3;
$L__BB0_4:
	setp.eq.s32 	%p4, %r1, 0;
	@%p4 bra 	$L__BB0_7;
	neg.s32 	%r11, %r1;
$L__BB0_6:
	.pragma "nounroll";
	bar.sync 	0;
	add.s32 	%r11, %r11, 1;
	setp.ne.s32 	%p5, %r11, 0;
	@%p5 bra 	$L__BB0_6;
$L__BB0_7:
	ret;

}


// ===== COMPILED SASS (sm_100) =====

	.target	sm_100

	.elftype	@"ET_EXEC"


//--------------------- .note.nv.tkinfo           --------------------------
	.section	.note.nv.tkinfo,"",@"SHT_NOTE"
	.sectionflags	@"SHF_NOTE_NV_TKINFO"
	.tkinfo
        /*0018*/ 	.word	0x00000002
        /*0030*/ 	.string	""
        /*0030*/ 	.string	"ptxas"
        /*0030*/ 	.string	"Cuda compilation tools, release 13.0, V13.0.88"
        /*0030*/ 	.string	"Build cuda_13.0.r13.0/compiler.36424714_0"
        /*0030*/ 	.string	"-arch sm_100 -m 64 "



//--------------------- .note.nv.cuinfo           --------------------------
	.section	.note.nv.cuinfo,"",@"SHT_NOTE"
	.sectionflags	@"SHF_NOTE_NV_CUINFO"
        /*0018*/ 	.short	0x0002
        /*001a*/ 	.short	0x0064
        /*001c*/ 	.short	0x0082
	.zero		2


//--------------------- .nv.info                  --------------------------
	.section	.nv.info,"",@"SHT_CUDA_INFO"
	.align	4


	//----- nvinfo : EIATTR_REGCOUNT
	.align		4
        /*0000*/ 	.byte	0x04, 0x2f
        /*0002*/ 	.short	(.L_1 - .L_0)
	.align		4
.L_0:
        /*0004*/ 	.word	index@(_Z10SyncKerneli)
        /*0008*/ 	.word	0x00000006


	//----- nvinfo : EIATTR_FRAME_SIZE
	.align		4
.L_1:
        /*000c*/ 	.byte	0x04, 0x11
        /*000e*/ 	.short	(.L_3 - .L_2)
	.align		4
.L_2:
        /*0010*/ 	.word	index@(_Z10SyncKerneli)
        /*0014*/ 	.word	0x00000000


	//----- nvinfo : EIATTR_MIN_STACK_SIZE
	.align		4
.L_3:
        /*0018*/ 	.byte	0x04, 0x12
        /*001a*/ 	.short	(.L_5 - .L_4)
	.align		4
.L_4:
        /*001c*/ 	.word	index@(_Z10SyncKerneli)
        /*0020*/ 	.word	0x00000000
.L_5:


//--------------------- .nv.compat                --------------------------
	.section	.nv.compat,"",@"SHT_CUDA_COMPAT_INFO"
	.align	4
        /*0000*/ 	.byte	0x02, 0x09, 0x00, 0x00, 0x02, 0x02, 0x01, 0x00, 0x02, 0x05, 0x05, 0x00, 0x03, 0x07, 0x01, 0x01
        /*0010*/ 	.byte	0x02, 0x03, 0x00, 0x00, 0x02, 0x06, 0x01, 0x00, 0x04, 0x0b, 0x08, 0x00, 0x09, 0x00, 0x00, 0x00
        /*0020*/ 	.byte	0x00, 0x00, 0x00, 0x00


//--------------------- .nv.info._Z10SyncKerneli  --------------------------
	.section	.nv.info._Z10SyncKerneli,"",@"SHT_CUDA_INFO"
	.sectionflags	@""
	.align	4


	//----- nvinfo : EIATTR_CUDA_API_VERSION
	.align		4
        /*0000*/ 	.byte	0x04, 0x37
        /*0002*/ 	.short	(.L_7 - .L_6)
.L_6:
        /*0004*/ 	.word	0x00000082


	//----- nvinfo : EIATTR_KPARAM_INFO
	.align		4
.L_7:
        /*0008*/ 	.byte	0x04, 0x17
        /*000a*/ 	.short	(.L_9 - .L_8)
.L_8:
        /*000c*/ 	.word	0x00000000
        /*0010*/ 	.short	0x0000
        /*0012*/ 	.short	0x0000
        /*0014*/ 	.byte	0x00, 0xf0, 0x11, 0x00


	//----- nvinfo : EIATTR_SPARSE_MMA_MASK
	.align		4
.L_9:
        /*0018*/ 	.byte	0x03, 0x50
        /*001a*/ 	.short	0x0000


	//----- nvinfo : EIATTR_MAXREG_COUNT
	.align		4
        /*001c*/ 	.byte	0x03, 0x1b
        /*001e*/ 	.short	0x00ff


	//----- nvinfo : EIATTR_NUM_BARRIERS
	.align		4
        /*0020*/ 	.byte	0x02, 0x4c
        /*0022*/ 	.byte	0x01
	.zero		1


	//----- nvinfo : EIATTR_MERCURY_ISA_VERSION
	.align		4
        /*0024*/ 	.byte	0x03, 0x5f
        /*0026*/ 	.short	0x0101


	//----- nvinfo : EIATTR_VRC_CTA_INIT_COUNT
	.align		4
        /*0028*/ 	.byte	0x02, 0x4a
	.zero		1
	.zero		1


	//----- nvinfo : EIATTR_EXIT_INSTR_OFFSETS
	.align		4
        /*002c*/ 	.byte	0x04, 0x1c
        /*002e*/ 	.short	(.L_11 - .L_10)


	//   ....[0]....
.L_10:
        /*0030*/ 	.word	0x00000030


	//   ....[1]....
        /*0034*/ 	.word	0x000003a0


	//   ....[2]....
        /*0038*/ 	.word	0x00000400


	//----- nvinfo : EIATTR_CBANK_PARAM_SIZE
	.align		4
.L_11:
        /*003c*/ 	.byte	0x03, 0x19
        /*003e*/ 	.short	0x0004


	//----- nvinfo : EIATTR_PARAM_CBANK
	.align		4
        /*0040*/ 	.byte	0x04, 0x0a
        /*0042*/ 	.short	(.L_13 - .L_12)
	.align		4
.L_12:
        /*0044*/ 	.word	index@(.nv.constant0._Z10SyncKerneli)
        /*0048*/ 	.short	0x0380
        /*004a*/ 	.short	0x0004


	//----- nvinfo : EIATTR_SW_WAR
	.align		4
.L_13:
        /*004c*/ 	.byte	0x04, 0x36
        /*004e*/ 	.short	(.L_15 - .L_14)
.L_14:
        /*0050*/ 	.word	0x00000008
.L_15:


//--------------------- .nv.callgraph             --------------------------
	.section	.nv.callgraph,"",@"SHT_CUDA_CALLGRAPH"
	.align	4
	.sectionentsize	8
	.align		4
        /*0000*/ 	.word	0x00000000
	.align		4
        /*0004*/ 	.word	0xffffffff
	.align		4
        /*0008*/ 	.word	0x00000000
	.align		4
        /*000c*/ 	.word	0xfffffffe
	.align		4
        /*0010*/ 	.word	0x00000000
	.align		4
        /*0014*/ 	.word	0xfffffffd
	.align		4
        /*0018*/ 	.word	0x00000000
	.align		4
        /*001c*/ 	.word	0xfffffffc


//--------------------- .text._Z10SyncKerneli     --------------------------
	.section	.text._Z10SyncKerneli,"ax",@progbits
	.align	128
        .global         _Z10SyncKerneli
        .type           _Z10SyncKerneli,@function
        .size           _Z10SyncKerneli,(.L_x_7 - _Z10SyncKerneli)
        .other          _Z10SyncKerneli,@"STO_CUDA_ENTRY STV_DEFAULT"
_Z10SyncKerneli:
.text._Z10SyncKerneli:
[----:B------:R-:W-:Y:S08]  /*0000*/  LDC R1, c[0x0][0x37c] ;  /* 0x0000df00ff017b82 */ /* 0x000ff00000000800 */
[----:B------:R-:W0:Y:S02]  /*0010*/  LDC R2, c[0x0][0x380] ;  /* 0x0000e000ff027b82 */ /* 0x000e240000000800 */
[----:B0-----:R-:W-:-:S13]  /*0020*/  ISETP.GE.AND P0, PT, R2, 0x1, PT ;  /* 0x000000010200780c */ /* 0x001fda0003f06270 */
[----:B------:R-:W-:Y:S05]  /*0030*/  @!P0 EXIT ;  /* 0x000000000000894d */ /* 0x000fea0003800000 */
[C---:B------:R-:W-:Y:S02]  /*0040*/  ISETP.GE.U32.AND P0, PT, R2.reuse, 0x4, PT ;  /* 0x000000040200780c */ /* 0x040fe40003f06070 */
[----:B------:R-:W-:-:S11]  /*0050*/  LOP3.LUT R0, R2, 0x3, RZ, 0xc0, !PT ;  /* 0x0000000302007812 */ /* 0x000fd600078ec0ff */
[----:B------:R-:W-:Y:S05]  /*0060*/  @!P0 BRA `(.L_x_0) ;  /* 0x0000000000c88947 */ /* 0x000fea0003800000 */
[----:B------:R-:W-:-:S05]  /*0070*/  LOP3.LUT R2, R2, 0x7ffffffc, RZ, 0xc0, !PT ;  /* 0x7ffffffc02027812 */ /* 0x000fca00078ec0ff */
[----:B------:R-:W-:-:S05]  /*0080*/  IMAD.MOV R2, RZ, RZ, -R2 ;  /* 0x000000ffff027224 */ /* 0x000fca00078e0a02 */
[----:B------:R-:W-:-:S13]  /*0090*/  ISETP.GE.AND P0, PT, R2, RZ, PT ;  /* 0x000000ff0200720c */ /* 0x000fda0003f06270 */
[----:B------:R-:W-:Y:S05]  /*00a0*/  @P0 BRA `(.L_x_1) ;  /* 0x00000000009c0947 */ /* 0x000fea0003800000 */
[----:B------:R-:W-:Y:S01]  /*00b0*/  IMAD.MOV R3, RZ, RZ, -R2 ;  /* 0x000000ffff037224 */ /* 0x000fe200078e0a02 */
[----:B------:R-:W-:-:S04]  /*00c0*/  PLOP3.LUT P0, PT, PT, PT, PT, 0x80, 0x8 ;  /* 0x000000000008781c */ /* 0x000fc80003f0f070 */
[----:B------:R-:W-:-:S13]  /*00d0*/  ISETP.GT.AND P1, PT, R3, 0xc, PT ;  /* 0x0000000c0300780c */ /* 0x000fda0003f24270 */
[----:B------:R-:W-:Y:S05]  /*00e0*/  @!P1 BRA `(.L_x_2) ;  /* 0x0000000000509947 */ /* 0x000fea0003800000 */
[----:B------:R-:W-:-:S13]  /*00f0*/  PLOP3.LUT P0, PT, PT, PT, PT, 0x8, 0x80 ;  /* 0x000000000080781c */ /* 0x000fda0003f0e170 */
.L_x_3:
[----:B------:R-:W-:Y:S01]  /*0100*/  BAR.SYNC.DEFER_BLOCKING 0x0 ;  /* 0x0000000000007b1d */ /* 0x000fe20000010000 */
[----:B------:R-:W-:-:S07]  /*0110*/  VIADD R2, R2, 0x10 ;  /* 0x0000001002027836 */ /* 0x000fce0000000000 */
[----:B------:R-:W-:Y:S08]  /*0120*/  BAR.SYNC.DEFER_BLOCKING 0x0 ;  /* 0x0000000000007b1d */ /* 0x000ff00000010000 */
        /* <DEDUP_REMOVED lines=13> */
[----:B------:R-:W-:Y:S01]  /*0200*/  BAR.SYNC.DEFER_BLOCKING 0x0 ;  /* 0x0000000000007b1d */ /* 0x000fe20000010000 */
[----:B------:R-:W-:-:S13]  /*0210*/  ISETP.GE.AND P1, PT, R2, -0xc, PT ;  /* 0xfffffff40200780c */ /* 0x000fda0003f26270 */
[----:B------:R-:W-:Y:S05]  /*0220*/  @!P1 BRA `(.L_x_3) ;  /* 0xfffffffc00b49947 */ /* 0x000fea000383ffff */
.L_x_2:
[----:B------:R-:W-:-:S05]  /*0230*/  IMAD.MOV R3, RZ, RZ, -R2 ;  /* 0x000000ffff037224 */ /* 0x000fca00078e0a02 */
[----:B------:R-:W-:-:S13]  /*0240*/  ISETP.GT.AND P1, PT, R3, 0x4, PT ;  /* 0x000000040300780c */ /* 0x000fda0003f24270 */
[----:B------:R-:W-:Y:S05]  /*0250*/  @!P1 BRA `(.L_x_4) ;  /* 0x0000000000289947 */ /* 0x000fea0003800000 */
        /* <DEDUP_REMOVED lines=8> */
[----:B------:R-:W-:Y:S01]  /*02e0*/  PLOP3.LUT P0, PT, PT, PT, PT, 0x8, 0x80 ;  /* 0x000000000080781c */ /* 0x000fe20003f0e170 */
[----:B------:R-:W-:-:S12]  /*02f0*/  VIADD R2, R2, 0x8 ;  /* 0x0000000802027836 */ /* 0x000fd80000000000 */
.L_x_4:
[----:B------:R-:W-:-:S13]  /*0300*/  ISETP.NE.OR P0, PT, R2, RZ, P0 ;  /* 0x000000ff0200720c */ /* 0x000fda0000705670 */
[----:B------:R-:W-:Y:S05]  /*0310*/  @!P0 BRA `(.L_x_0) ;  /* 0x00000000001c8947 */ /* 0x000fea0003800000 */
.L_x_1:
[----:B------:R-:W-:Y:S01]  /*0320*/  BAR.SYNC.DEFER_BLOCKING 0x0 ;  /* 0x0000000000007b1d */ /* 0x000fe20000010000 */
[----:B------:R-:W-:-:S07]  /*0330*/  VIADD R2, R2, 0x4 ;  /* 0x0000000402027836 */ /* 0x000fce0000000000 */
[----:B------:R-:W-:Y:S08]  /*0340*/  BAR.SYNC.DEFER_BLOCKING 0x0 ;  /* 0x0000000000007b1d */ /* 0x000ff00000010000 */
[----:B------:R-:W-:Y:S08]  /*0350*/  BAR.SYNC.DEFER_BLOCKING 0x0 ;  /* 0x0000000000007b1d */ /* 0x000ff00000010000 */
[----:B------:R-:W-:Y:S01]  /*0360*/  BAR.SYNC.DEFER_BLOCKING 0x0 ;  /* 0x0000000000007b1d */ /* 0x000fe20000010000 */
[----:B------:R-:W-:-:S13]  /*0370*/  ISETP.NE.AND P0, PT, R2, RZ, PT ;  /* 0x000000ff0200720c */ /* 0x000fda0003f05270 */
[----:B------:R-:W-:Y:S05]  /*0380*/  @P0 BRA `(.L_x_1) ;  /* 0xfffffffc00e40947 */ /* 0x000fea000383ffff */
.L_x_0:
[----:B------:R-:W-:-:S13]  /*0390*/  ISETP.NE.AND P0, PT, R0, RZ, PT ;  /* 0x000000ff0000720c */ /* 0x000fda0003f05270 */
[----:B------:R-:W-:Y:S05]  /*03a0*/  @!P0 EXIT ;  /* 0x000000000000894d */ /* 0x000fea0003800000 */
[----:B------:R-:W-:-:S07]  /*03b0*/  IMAD.MOV R0, RZ, RZ, -R0 ;  /* 0x000000ffff007224 */ /* 0x000fce00078e0a00 */
.L_x_5:
[----:B------:R-:W-:Y:S01]  /*03c0*/  VIADD R0, R0, 0x1 ;  /* 0x0000000100007836 */ /* 0x000fe20000000000 */
[----:B------:R-:W-:Y:S04]  /*03d0*/  BAR.SYNC.DEFER_BLOCKING 0x0 ;  /* 0x0000000000007b1d */ /* 0x000fe80000010000 */
[----:B------:R-:W-:-:S13]  /*03e0*/  ISETP.NE.AND P0, PT, R0, RZ, PT ;  /* 0x000000ff0000720c */ /* 0x000fda0003f05270 */
[----:B------:R-:W-:Y:S05]  /*03f0*/  @P0 BRA `(.L_x_5) ;  /* 0xfffffffc00f00947 */ /* 0x000fea000383ffff */
[----:B------:R-:W-:Y:S05]  /*0400*/  EXIT ;  /* 0x000000000000794d */ /* 0x000fea0003800000 */
.L_x_6:
[----:B------:R-:W-:-:S00]  /*0410*/  BRA `(.L_x_6) ;  /* 0xfffffffc00fc7947 */ /* 0x000fc0000383ffff */
[----:B------:R-:W-:-:S00]  /*0420*/  NOP ;  /* 0x0000000000007918 */ /* 0x000fc00000000000 */
        /* <DEDUP_REMOVED lines=13> */
.L_x_7:


//--------------------- .nv.shared.reserved.0     --------------------------
	.section	.nv.shared.reserved.0,"aw",@nobits
	.weak		__nv_reservedSMEM_offset_0_alias
	.size		__nv_reservedSMEM_offset_0_alias, 0, 64
	.other		__nv_reservedSMEM_offset_0_alias,@"STO_CUDA_RESERVED_SHARED STV_DEFAULT"
__nv_reservedSMEM_offset_0_alias:
	.zero		0
	.zero		64


//--------------------- .nv.constant0._Z10SyncKerneli --------------------------
	.section	.nv.constant0._Z10SyncKerneli,"a",@progbits
	.sectionflags	@""
	.align	4
.nv.constant0._Z10SyncKerneli:
	.zero		900


//--------------------- SYMBOLS --------------------------

	.type		.nv.reservedSmem.offset0,@object
	.size		.nv.reservedSmem.offset0,0x4
